//
// Generated by NVIDIA NVVM Compiler
//
// Compiler Build ID: CL-36424714
// Cuda compilation tools, release 13.0, V13.0.88
// Based on NVVM 20.0.0
//

.version 9.0
.target sm_100
.address_size 64

	// .globl	_ZN3cub18CUB_300001_SM_10006detail11EmptyKernelIvEEvv
.global .align 1 .b8 _ZN41_INTERNAL_7a5d9a3f_4_k_cu_acf8ef83_2301324cuda3std3__45__cpo5beginE[1];
.global .align 1 .b8 _ZN41_INTERNAL_7a5d9a3f_4_k_cu_acf8ef83_2301324cuda3std3__45__cpo3endE[1];
.global .align 1 .b8 _ZN41_INTERNAL_7a5d9a3f_4_k_cu_acf8ef83_2301324cuda3std3__45__cpo6cbeginE[1];
.global .align 1 .b8 _ZN41_INTERNAL_7a5d9a3f_4_k_cu_acf8ef83_2301324cuda3std3__45__cpo4cendE[1];
.global .align 1 .b8 _ZN41_INTERNAL_7a5d9a3f_4_k_cu_acf8ef83_2301324cuda3std3__45__cpo6rbeginE[1];
.global .align 1 .b8 _ZN41_INTERNAL_7a5d9a3f_4_k_cu_acf8ef83_2301324cuda3std3__45__cpo4rendE[1];
.global .align 1 .b8 _ZN41_INTERNAL_7a5d9a3f_4_k_cu_acf8ef83_2301324cuda3std3__45__cpo7crbeginE[1];
.global .align 1 .b8 _ZN41_INTERNAL_7a5d9a3f_4_k_cu_acf8ef83_2301324cuda3std3__45__cpo5crendE[1];
.global .align 1 .b8 _ZN41_INTERNAL_7a5d9a3f_4_k_cu_acf8ef83_2301324cuda3std3__443_GLOBAL__N__7a5d9a3f_4_k_cu_acf8ef83_2301326ignoreE[1];
.global .align 1 .b8 _ZN41_INTERNAL_7a5d9a3f_4_k_cu_acf8ef83_2301324cuda3std3__419piecewise_constructE[1];
.global .align 1 .b8 _ZN41_INTERNAL_7a5d9a3f_4_k_cu_acf8ef83_2301324cuda3std3__48in_placeE[1];
.global .align 1 .b8 _ZN41_INTERNAL_7a5d9a3f_4_k_cu_acf8ef83_2301324cuda3std3__420unreachable_sentinelE[1];
.global .align 1 .b8 _ZN41_INTERNAL_7a5d9a3f_4_k_cu_acf8ef83_2301324cuda3std3__47nulloptE[1];
.global .align 1 .b8 _ZN41_INTERNAL_7a5d9a3f_4_k_cu_acf8ef83_2301324cuda3std3__48unexpectE[1];
.global .align 1 .b8 _ZN41_INTERNAL_7a5d9a3f_4_k_cu_acf8ef83_2301324cuda3std6ranges3__45__cpo4swapE[1];
.global .align 1 .b8 _ZN41_INTERNAL_7a5d9a3f_4_k_cu_acf8ef83_2301324cuda3std6ranges3__45__cpo9iter_moveE[1];
.global .align 1 .b8 _ZN41_INTERNAL_7a5d9a3f_4_k_cu_acf8ef83_2301324cuda3std6ranges3__45__cpo5beginE[1];
.global .align 1 .b8 _ZN41_INTERNAL_7a5d9a3f_4_k_cu_acf8ef83_2301324cuda3std6ranges3__45__cpo3endE[1];
.global .align 1 .b8 _ZN41_INTERNAL_7a5d9a3f_4_k_cu_acf8ef83_2301324cuda3std6ranges3__45__cpo6cbeginE[1];
.global .align 1 .b8 _ZN41_INTERNAL_7a5d9a3f_4_k_cu_acf8ef83_2301324cuda3std6ranges3__45__cpo4cendE[1];
.global .align 1 .b8 _ZN41_INTERNAL_7a5d9a3f_4_k_cu_acf8ef83_2301324cuda3std6ranges3__45__cpo7advanceE[1];
.global .align 1 .b8 _ZN41_INTERNAL_7a5d9a3f_4_k_cu_acf8ef83_2301324cuda3std6ranges3__45__cpo9iter_swapE[1];
.global .align 1 .b8 _ZN41_INTERNAL_7a5d9a3f_4_k_cu_acf8ef83_2301324cuda3std6ranges3__45__cpo4nextE[1];
.global .align 1 .b8 _ZN41_INTERNAL_7a5d9a3f_4_k_cu_acf8ef83_2301324cuda3std6ranges3__45__cpo4prevE[1];
.global .align 1 .b8 _ZN41_INTERNAL_7a5d9a3f_4_k_cu_acf8ef83_2301324cuda3std6ranges3__45__cpo4dataE[1];
.global .align 1 .b8 _ZN41_INTERNAL_7a5d9a3f_4_k_cu_acf8ef83_2301324cuda3std6ranges3__45__cpo5cdataE[1];
.global .align 1 .b8 _ZN41_INTERNAL_7a5d9a3f_4_k_cu_acf8ef83_2301324cuda3std6ranges3__45__cpo4sizeE[1];
.global .align 1 .b8 _ZN41_INTERNAL_7a5d9a3f_4_k_cu_acf8ef83_2301324cuda3std6ranges3__45__cpo5ssizeE[1];
.global .align 1 .b8 _ZN41_INTERNAL_7a5d9a3f_4_k_cu_acf8ef83_2301324cuda3std6ranges3__45__cpo8distanceE[1];
.global .align 1 .b8 _ZN41_INTERNAL_7a5d9a3f_4_k_cu_acf8ef83_2301326thrust24THRUST_300001_SM_1000_NS8cuda_cub3parE[1];
.global .align 1 .b8 _ZN41_INTERNAL_7a5d9a3f_4_k_cu_acf8ef83_2301326thrust24THRUST_300001_SM_1000_NS8cuda_cub10par_nosyncE[1];
.global .align 1 .b8 _ZN41_INTERNAL_7a5d9a3f_4_k_cu_acf8ef83_2301326thrust24THRUST_300001_SM_1000_NS6system6detail10sequential3seqE[1];
.global .align 1 .b8 _ZN41_INTERNAL_7a5d9a3f_4_k_cu_acf8ef83_2301326thrust24THRUST_300001_SM_1000_NS6system3cpp3parE[1];
.global .align 1 .b8 _ZN41_INTERNAL_7a5d9a3f_4_k_cu_acf8ef83_2301326thrust24THRUST_300001_SM_1000_NS12placeholders2_1E[1];
.global .align 1 .b8 _ZN41_INTERNAL_7a5d9a3f_4_k_cu_acf8ef83_2301326thrust24THRUST_300001_SM_1000_NS12placeholders2_2E[1];
.global .align 1 .b8 _ZN41_INTERNAL_7a5d9a3f_4_k_cu_acf8ef83_2301326thrust24THRUST_300001_SM_1000_NS12placeholders2_3E[1];
.global .align 1 .b8 _ZN41_INTERNAL_7a5d9a3f_4_k_cu_acf8ef83_2301326thrust24THRUST_300001_SM_1000_NS12placeholders2_4E[1];
.global .align 1 .b8 _ZN41_INTERNAL_7a5d9a3f_4_k_cu_acf8ef83_2301326thrust24THRUST_300001_SM_1000_NS12placeholders2_5E[1];
.global .align 1 .b8 _ZN41_INTERNAL_7a5d9a3f_4_k_cu_acf8ef83_2301326thrust24THRUST_300001_SM_1000_NS12placeholders2_6E[1];
.global .align 1 .b8 _ZN41_INTERNAL_7a5d9a3f_4_k_cu_acf8ef83_2301326thrust24THRUST_300001_SM_1000_NS12placeholders2_7E[1];
.global .align 1 .b8 _ZN41_INTERNAL_7a5d9a3f_4_k_cu_acf8ef83_2301326thrust24THRUST_300001_SM_1000_NS12placeholders2_8E[1];
.global .align 1 .b8 _ZN41_INTERNAL_7a5d9a3f_4_k_cu_acf8ef83_2301326thrust24THRUST_300001_SM_1000_NS12placeholders2_9E[1];
.global .align 1 .b8 _ZN41_INTERNAL_7a5d9a3f_4_k_cu_acf8ef83_2301326thrust24THRUST_300001_SM_1000_NS12placeholders3_10E[1];
.global .align 1 .b8 _ZN41_INTERNAL_7a5d9a3f_4_k_cu_acf8ef83_2301326thrust24THRUST_300001_SM_1000_NS3seqE[1];
.global .align 1 .b8 _ZN41_INTERNAL_7a5d9a3f_4_k_cu_acf8ef83_2301326thrust24THRUST_300001_SM_1000_NS6deviceE[1];

.visible .entry _ZN3cub18CUB_300001_SM_10006detail11EmptyKernelIvEEvv()
{


	ret;

}


// ===== COMPILED SASS (sm_100) =====

	.target	sm_100

	.elftype	@"ET_EXEC"


//--------------------- .note.nv.tkinfo           --------------------------
	.section	.note.nv.tkinfo,"",@"SHT_NOTE"
	.sectionflags	@"SHF_NOTE_NV_TKINFO"
	.tkinfo
        /*0018*/ 	.word	0x00000002
        /*0030*/ 	.string	""
        /*0030*/ 	.string	"ptxas"
        /*0030*/ 	.string	"Cuda compilation tools, release 13.0, V13.0.88"
        /*0030*/ 	.string	"Build cuda_13.0.r13.0/compiler.36424714_0"
        /*0030*/ 	.string	"-arch sm_100 -m 64 "



//--------------------- .note.nv.cuinfo           --------------------------
	.section	.note.nv.cuinfo,"",@"SHT_NOTE"
	.sectionflags	@"SHF_NOTE_NV_CUINFO"
        /*0018*/ 	.short	0x0002
        /*001a*/ 	.short	0x0064
        /*001c*/ 	.short	0x0082
	.zero		2


//--------------------- .nv.info                  --------------------------
	.section	.nv.info,"",@"SHT_CUDA_INFO"
	.align	4


	//----- nvinfo : EIATTR_REGCOUNT
	.align		4
        /*0000*/ 	.byte	0x04, 0x2f
        /*0002*/ 	.short	(.L_46 - .L_45)
	.align		4
.L_45:
        /*0004*/ 	.word	index@(_ZN3cub18CUB_300001_SM_10006detail11EmptyKernelIvEEvv)
        /*0008*/ 	.word	0x00000004


	//----- nvinfo : EIATTR_FRAME_SIZE
	.align		4
.L_46:
        /*000c*/ 	.byte	0x04, 0x11
        /*000e*/ 	.short	(.L_48 - .L_47)
	.align		4
.L_47:
        /*0010*/ 	.word	index@(_ZN3cub18CUB_300001_SM_10006detail11EmptyKernelIvEEvv)
        /*0014*/ 	.word	0x00000000


	//----- nvinfo : EIATTR_MIN_STACK_SIZE
	.align		4
.L_48:
        /*0018*/ 	.byte	0x04, 0x12
        /*001a*/ 	.short	(.L_50 - .L_49)
	.align		4
.L_49:
        /*001c*/ 	.word	index@(_ZN3cub18CUB_300001_SM_10006detail11EmptyKernelIvEEvv)
        /*0020*/ 	.word	0x00000000
.L_50:


//--------------------- .nv.compat                --------------------------
	.section	.nv.compat,"",@"SHT_CUDA_COMPAT_INFO"
	.align	4
        /*0000*/ 	.byte	0x02, 0x09, 0x00, 0x00, 0x02, 0x02, 0x01, 0x00, 0x02, 0x05, 0x05, 0x00, 0x03, 0x07, 0x01, 0x01
        /*0010*/ 	.byte	0x02, 0x03, 0x00, 0x00, 0x02, 0x06, 0x01, 0x00, 0x04, 0x0b, 0x08, 0x00, 0x09, 0x00, 0x00, 0x00
        /*0020*/ 	.byte	0x00, 0x00, 0x00, 0x00


//--------------------- .nv.info._ZN3cub18CUB_300001_SM_10006detail11EmptyKernelIvEEvv --------------------------
	.section	.nv.info._ZN3cub18CUB_300001_SM_10006detail11EmptyKernelIvEEvv,"",@"SHT_CUDA_INFO"
	.sectionflags	@""
	.align	4


	//----- nvinfo : EIATTR_CUDA_API_VERSION
	.align		4
        /*0000*/ 	.byte	0x04, 0x37
        /*0002*/ 	.short	(.L_52 - .L_51)
.L_51:
        /*0004*/ 	.word	0x00000082


	//----- nvinfo : EIATTR_SPARSE_MMA_MASK
	.align		4
.L_52:
        /*0008*/ 	.byte	0x03, 0x50
        /*000a*/ 	.short	0x0000


	//----- nvinfo : EIATTR_MAXREG_COUNT
	.align		4
        /*000c*/ 	.byte	0x03, 0x1b
        /*000e*/ 	.short	0x00ff


	//----- nvinfo : EIATTR_MERCURY_ISA_VERSION
	.align		4
        /*0010*/ 	.byte	0x03, 0x5f
        /*0012*/ 	.short	0x0101


	//----- nvinfo : EIATTR_VRC_CTA_INIT_COUNT
	.align		4
        /*0014*/ 	.byte	0x02, 0x4a
	.zero		1
	.zero		1


	//----- nvinfo : EIATTR_EXIT_INSTR_OFFSETS
	.align		4
        /*0018*/ 	.byte	0x04, 0x1c
        /*001a*/ 	.short	(.L_54 - .L_53)


	//   ....[0]....
.L_53:
        /*001c*/ 	.word	0x00000010


	//----- nvinfo : EIATTR_SW_WAR
	.align		4
.L_54:
        /*0020*/ 	.byte	0x04, 0x36
        /*0022*/ 	.short	(.L_56 - .L_55)
.L_55:
        /*0024*/ 	.word	0x00000008
.L_56:


//--------------------- .nv.callgraph             --------------------------
	.section	.nv.callgraph,"",@"SHT_CUDA_CALLGRAPH"
	.align	4
	.sectionentsize	8
	.align		4
        /*0000*/ 	.word	0x00000000
	.align		4
        /*0004*/ 	.word	0xffffffff
	.align		4
        /*0008*/ 	.word	0x00000000
	.align		4
        /*000c*/ 	.word	0xfffffffe
	.align		4
        /*0010*/ 	.word	0x00000000
	.align		4
        /*0014*/ 	.word	0xfffffffd
	.align		4
        /*0018*/ 	.word	0x00000000
	.align		4
        /*001c*/ 	.word	0xfffffffc


//--------------------- .nv.constant4             --------------------------
	.section	.nv.constant4,"a",@progbits
	.align	8
	.align		8
.nv.constant4:
        /*0000*/ 	.dword	_ZN41_INTERNAL_7a5d9a3f_4_k_cu_acf8ef83_2305464cuda3std3__45__cpo5beginE
	.align		8
        /*0008*/ 	.dword	_ZN41_INTERNAL_7a5d9a3f_4_k_cu_acf8ef83_2305464cuda3std3__45__cpo3endE
	.align		8
        /*0010*/ 	.dword	_ZN41_INTERNAL_7a5d9a3f_4_k_cu_acf8ef83_2305464cuda3std3__45__cpo6cbeginE
	.align		8
        /*0018*/ 	.dword	_ZN41_INTERNAL_7a5d9a3f_4_k_cu_acf8ef83_2305464cuda3std3__45__cpo4cendE
	.align		8
        /*0020*/ 	.dword	_ZN41_INTERNAL_7a5d9a3f_4_k_cu_acf8ef83_2305464cuda3std3__45__cpo6rbeginE
	.align		8
        /*0028*/ 	.dword	_ZN41_INTERNAL_7a5d9a3f_4_k_cu_acf8ef83_2305464cuda3std3__45__cpo4rendE
	.align		8
        /*0030*/ 	.dword	_ZN41_INTERNAL_7a5d9a3f_4_k_cu_acf8ef83_2305464cuda3std3__45__cpo7crbeginE
	.align		8
        /*0038*/ 	.dword	_ZN41_INTERNAL_7a5d9a3f_4_k_cu_acf8ef83_2305464cuda3std3__45__cpo5crendE
	.align		8
        /*0040*/ 	.dword	_ZN41_INTERNAL_7a5d9a3f_4_k_cu_acf8ef83_2305464cuda3std3__443_GLOBAL__N__7a5d9a3f_4_k_cu_acf8ef83_2305466ignoreE
	.align		8
        /*0048*/ 	.dword	_ZN41_INTERNAL_7a5d9a3f_4_k_cu_acf8ef83_2305464cuda3std3__419piecewise_constructE
	.align		8
        /*0050*/ 	.dword	_ZN41_INTERNAL_7a5d9a3f_4_k_cu_acf8ef83_2305464cuda3std3__48in_placeE
	.align		8
        /*0058*/ 	.dword	_ZN41_INTERNAL_7a5d9a3f_4_k_cu_acf8ef83_2305464cuda3std3__420unreachable_sentinelE
	.align		8
        /*0060*/ 	.dword	_ZN41_INTERNAL_7a5d9a3f_4_k_cu_acf8ef83_2305464cuda3std3__47nulloptE
	.align		8
        /*0068*/ 	.dword	_ZN41_INTERNAL_7a5d9a3f_4_k_cu_acf8ef83_2305464cuda3std3__48unexpectE
	.align		8
        /*0070*/ 	.dword	_ZN41_INTERNAL_7a5d9a3f_4_k_cu_acf8ef83_2305464cuda3std6ranges3__45__cpo4swapE
	.align		8
        /*0078*/ 	.dword	_ZN41_INTERNAL_7a5d9a3f_4_k_cu_acf8ef83_2305464cuda3std6ranges3__45__cpo9iter_moveE
	.align		8
        /*0080*/ 	.dword	_ZN41_INTERNAL_7a5d9a3f_4_k_cu_acf8ef83_2305464cuda3std6ranges3__45__cpo5beginE
	.align		8
        /*0088*/ 	.dword	_ZN41_INTERNAL_7a5d9a3f_4_k_cu_acf8ef83_2305464cuda3std6ranges3__45__cpo3endE
	.align		8
        /*0090*/ 	.dword	_ZN41_INTERNAL_7a5d9a3f_4_k_cu_acf8ef83_2305464cuda3std6ranges3__45__cpo6cbeginE
	.align		8
        /*0098*/ 	.dword	_ZN41_INTERNAL_7a5d9a3f_4_k_cu_acf8ef83_2305464cuda3std6ranges3__45__cpo4cendE
	.align		8
        /*00a0*/ 	.dword	_ZN41_INTERNAL_7a5d9a3f_4_k_cu_acf8ef83_2305464cuda3std6ranges3__45__cpo7advanceE
	.align		8
        /*00a8*/ 	.dword	_ZN41_INTERNAL_7a5d9a3f_4_k_cu_acf8ef83_2305464cuda3std6ranges3__45__cpo9iter_swapE
	.align		8
        /*00b0*/ 	.dword	_ZN41_INTERNAL_7a5d9a3f_4_k_cu_acf8ef83_2305464cuda3std6ranges3__45__cpo4nextE
	.align		8
        /*00b8*/ 	.dword	_ZN41_INTERNAL_7a5d9a3f_4_k_cu_acf8ef83_2305464cuda3std6ranges3__45__cpo4prevE
	.align		8
        /*00c0*/ 	.dword	_ZN41_INTERNAL_7a5d9a3f_4_k_cu_acf8ef83_2305464cuda3std6ranges3__45__cpo4dataE
	.align		8
        /*00c8*/ 	.dword	_ZN41_INTERNAL_7a5d9a3f_4_k_cu_acf8ef83_2305464cuda3std6ranges3__45__cpo5cdataE
	.align		8
        /*00d0*/ 	.dword	_ZN41_INTERNAL_7a5d9a3f_4_k_cu_acf8ef83_2305464cuda3std6ranges3__45__cpo4sizeE
	.align		8
        /*00d8*/ 	.dword	_ZN41_INTERNAL_7a5d9a3f_4_k_cu_acf8ef83_2305464cuda3std6ranges3__45__cpo5ssizeE
	.align		8
        /*00e0*/ 	.dword	_ZN41_INTERNAL_7a5d9a3f_4_k_cu_acf8ef83_2305464cuda3std6ranges3__45__cpo8distanceE
	.align		8
        /*00e8*/ 	.dword	_ZN41_INTERNAL_7a5d9a3f_4_k_cu_acf8ef83_2305466thrust24THRUST_300001_SM_1000_NS8cuda_cub3parE
	.align		8
        /*00f0*/ 	.dword	_ZN41_INTERNAL_7a5d9a3f_4_k_cu_acf8ef83_2305466thrust24THRUST_300001_SM_1000_NS8cuda_cub10par_nosyncE
	.align		8
        /*00f8*/ 	.dword	_ZN41_INTERNAL_7a5d9a3f_4_k_cu_acf8ef83_2305466thrust24THRUST_300001_SM_1000_NS6system6detail10sequential3seqE
	.align		8
        /*0100*/ 	.dword	_ZN41_INTERNAL_7a5d9a3f_4_k_cu_acf8ef83_2305466thrust24THRUST_300001_SM_1000_NS6system3cpp3parE
	.align		8
        /*0108*/ 	.dword	_ZN41_INTERNAL_7a5d9a3f_4_k_cu_acf8ef83_2305466thrust24THRUST_300001_SM_1000_NS12placeholders2_1E
	.align		8
        /*0110*/ 	.dword	_ZN41_INTERNAL_7a5d9a3f_4_k_cu_acf8ef83_2305466thrust24THRUST_300001_SM_1000_NS12placeholders2_2E
	.align		8
        /*0118*/ 	.dword	_ZN41_INTERNAL_7a5d9a3f_4_k_cu_acf8ef83_2305466thrust24THRUST_300001_SM_1000_NS12placeholders2_3E
	.align		8
        /*0120*/ 	.dword	_ZN41_INTERNAL_7a5d9a3f_4_k_cu_acf8ef83_2305466thrust24THRUST_300001_SM_1000_NS12placeholders2_4E
	.align		8
        /*0128*/ 	.dword	_ZN41_INTERNAL_7a5d9a3f_4_k_cu_acf8ef83_2305466thrust24THRUST_300001_SM_1000_NS12placeholders2_5E
	.align		8
        /*0130*/ 	.dword	_ZN41_INTERNAL_7a5d9a3f_4_k_cu_acf8ef83_2305466thrust24THRUST_300001_SM_1000_NS12placeholders2_6E
	.align		8
        /*0138*/ 	.dword	_ZN41_INTERNAL_7a5d9a3f_4_k_cu_acf8ef83_2305466thrust24THRUST_300001_SM_1000_NS12placeholders2_7E
	.align		8
        /*0140*/ 	.dword	_ZN41_INTERNAL_7a5d9a3f_4_k_cu_acf8ef83_2305466thrust24THRUST_300001_SM_1000_NS12placeholders2_8E
	.align		8
        /*0148*/ 	.dword	_ZN41_INTERNAL_7a5d9a3f_4_k_cu_acf8ef83_2305466thrust24THRUST_300001_SM_1000_NS12placeholders2_9E
	.align		8
        /*0150*/ 	.dword	_ZN41_INTERNAL_7a5d9a3f_4_k_cu_acf8ef83_2305466thrust24THRUST_300001_SM_1000_NS12placeholders3_10E
	.align		8
        /*0158*/ 	.dword	_ZN41_INTERNAL_7a5d9a3f_4_k_cu_acf8ef83_2305466thrust24THRUST_300001_SM_1000_NS3seqE
	.align		8
        /*0160*/ 	.dword	_ZN41_INTERNAL_7a5d9a3f_4_k_cu_acf8ef83_2305466thrust24THRUST_300001_SM_1000_NS6deviceE


//--------------------- .text._ZN3cub18CUB_300001_SM_10006detail11EmptyKernelIvEEvv --------------------------
	.section	.text._ZN3cub18CUB_300001_SM_10006detail11EmptyKernelIvEEvv,"ax",@progbits
	.align	128
        .global         _ZN3cub18CUB_300001_SM_10006detail11EmptyKernelIvEEvv
        .type           _ZN3cub18CUB_300001_SM_10006detail11EmptyKernelIvEEvv,@function
        .size           _ZN3cub18CUB_300001_SM_10006detail11EmptyKernelIvEEvv,(.L_x_1 - _ZN3cub18CUB_300001_SM_10006detail11EmptyKernelIvEEvv)
        .other          _ZN3cub18CUB_300001_SM_10006detail11EmptyKernelIvEEvv,@"STO_CUDA_ENTRY STV_DEFAULT"
_ZN3cub18CUB_300001_SM_10006detail11EmptyKernelIvEEvv:
.text._ZN3cub18CUB_300001_SM_10006detail11EmptyKernelIvEEvv:
[----:B------:R-:W-:Y:S01]  /*0000*/  LDC R1, c[0x0][0x37c] ;  /* 0x0000df00ff017b82 */ /* 0x000fe20000000800 */
[----:B------:R-:W-:Y:S05]  /*0010*/  EXIT ;  /* 0x000000000000794d */ /* 0x000fea0003800000 */
.L_x_0:
[----:B------:R-:W-:-:S00]  /*0020*/  BRA `(.L_x_0) ;  /* 0xfffffffc00fc7947 */ /* 0x000fc0000383ffff */
[----:B------:R-:W-:-:S00]  /*0030*/  NOP ;  /* 0x0000000000007918 */ /* 0x000fc00000000000 */
        /* <DEDUP_REMOVED lines=12> */
.L_x_1:


//--------------------- .nv.shared.reserved.0     --------------------------
	.section	.nv.shared.reserved.0,"aw",@nobits
	.weak		__nv_reservedSMEM_offset_0_alias
	.size		__nv_reservedSMEM_offset_0_alias, 0, 64
	.other		__nv_reservedSMEM_offset_0_alias,@"STO_CUDA_RESERVED_SHARED STV_DEFAULT"
__nv_reservedSMEM_offset_0_alias:
	.zero		0
	.zero		64


//--------------------- .nv.global                --------------------------
	.section	.nv.global,"aw",@nobits
.nv.global:
	.type		_ZN41_INTERNAL_7a5d9a3f_4_k_cu_acf8ef83_2305466thrust24THRUST_300001_SM_1000_NS12placeholders2_8E,@object
	.size		_ZN41_INTERNAL_7a5d9a3f_4_k_cu_acf8ef83_2305466thrust24THRUST_300001_SM_1000_NS12placeholders2_8E,(_ZN41_INTERNAL_7a5d9a3f_4_k_cu_acf8ef83_2305464cuda3std3__443_GLOBAL__N__7a5d9a3f_4_k_cu_acf8ef83_2305466ignoreE - _ZN41_INTERNAL_7a5d9a3f_4_k_cu_acf8ef83_2305466thrust24THRUST_300001_SM_1000_NS12placeholders2_8E)
_ZN41_INTERNAL_7a5d9a3f_4_k_cu_acf8ef83_2305466thrust24THRUST_300001_SM_1000_NS12placeholders2_8E:
	.zero		1
	.type		_ZN41_INTERNAL_7a5d9a3f_4_k_cu_acf8ef83_2305464cuda3std3__443_GLOBAL__N__7a5d9a3f_4_k_cu_acf8ef83_2305466ignoreE,@object
	.size		_ZN41_INTERNAL_7a5d9a3f_4_k_cu_acf8ef83_2305464cuda3std3__443_GLOBAL__N__7a5d9a3f_4_k_cu_acf8ef83_2305466ignoreE,(_ZN41_INTERNAL_7a5d9a3f_4_k_cu_acf8ef83_2305464cuda3std6ranges3__45__cpo4dataE - _ZN41_INTERNAL_7a5d9a3f_4_k_cu_acf8ef83_2305464cuda3std3__443_GLOBAL__N__7a5d9a3f_4_k_cu_acf8ef83_2305466ignoreE)
_ZN41_INTERNAL_7a5d9a3f_4_k_cu_acf8ef83_2305464cuda3std3__443_GLOBAL__N__7a5d9a3f_4_k_cu_acf8ef83_2305466ignoreE:
	.zero		1
	.type		_ZN41_INTERNAL_7a5d9a3f_4_k_cu_acf8ef83_2305464cuda3std6ranges3__45__cpo4dataE,@object
	.size		_ZN41_INTERNAL_7a5d9a3f_4_k_cu_acf8ef83_2305464cuda3std6ranges3__45__cpo4dataE,(_ZN41_INTERNAL_7a5d9a3f_4_k_cu_acf8ef83_2305466thrust24THRUST_300001_SM_1000_NS6system3cpp3parE - _ZN41_INTERNAL_7a5d9a3f_4_k_cu_acf8ef83_2305464cuda3std6ranges3__45__cpo4dataE)
_ZN41_INTERNAL_7a5d9a3f_4_k_cu_acf8ef83_2305464cuda3std6ranges3__45__cpo4dataE:
	.zero		1
	.type		_ZN41_INTERNAL_7a5d9a3f_4_k_cu_acf8ef83_2305466thrust24THRUST_300001_SM_1000_NS6system3cpp3parE,@object
	.size		_ZN41_INTERNAL_7a5d9a3f_4_k_cu_acf8ef83_2305466thrust24THRUST_300001_SM_1000_NS6system3cpp3parE,(_ZN41_INTERNAL_7a5d9a3f_4_k_cu_acf8ef83_2305464cuda3std3__45__cpo5beginE - _ZN41_INTERNAL_7a5d9a3f_4_k_cu_acf8ef83_2305466thrust24THRUST_300001_SM_1000_NS6system3cpp3parE)
_ZN41_INTERNAL_7a5d9a3f_4_k_cu_acf8ef83_2305466thrust24THRUST_300001_SM_1000_NS6system3cpp3parE:
	.zero		1
	.type		_ZN41_INTERNAL_7a5d9a3f_4_k_cu_acf8ef83_2305464cuda3std3__45__cpo5beginE,@object
	.size		_ZN41_INTERNAL_7a5d9a3f_4_k_cu_acf8ef83_2305464cuda3std3__45__cpo5beginE,(_ZN41_INTERNAL_7a5d9a3f_4_k_cu_acf8ef83_2305464cuda3std6ranges3__45__cpo5beginE - _ZN41_INTERNAL_7a5d9a3f_4_k_cu_acf8ef83_2305464cuda3std3__45__cpo5beginE)
_ZN41_INTERNAL_7a5d9a3f_4_k_cu_acf8ef83_2305464cuda3std3__45__cpo5beginE:
	.zero		1
	.type		_ZN41_INTERNAL_7a5d9a3f_4_k_cu_acf8ef83_2305464cuda3std6ranges3__45__cpo5beginE,@object
	.size		_ZN41_INTERNAL_7a5d9a3f_4_k_cu_acf8ef83_2305464cuda3std6ranges3__45__cpo5beginE,(_ZN41_INTERNAL_7a5d9a3f_4_k_cu_acf8ef83_2305466thrust24THRUST_300001_SM_1000_NS6deviceE - _ZN41_INTERNAL_7a5d9a3f_4_k_cu_acf8ef83_2305464cuda3std6ranges3__45__cpo5beginE)
_ZN41_INTERNAL_7a5d9a3f_4_k_cu_acf8ef83_2305464cuda3std6ranges3__45__cpo5beginE:
	.zero		1
	.type		_ZN41_INTERNAL_7a5d9a3f_4_k_cu_acf8ef83_2305466thrust24THRUST_300001_SM_1000_NS6deviceE,@object
	.size		_ZN41_INTERNAL_7a5d9a3f_4_k_cu_acf8ef83_2305466thrust24THRUST_300001_SM_1000_NS6deviceE,(_ZN41_INTERNAL_7a5d9a3f_4_k_cu_acf8ef83_2305464cuda3std3__47nulloptE - _ZN41_INTERNAL_7a5d9a3f_4_k_cu_acf8ef83_2305466thrust24THRUST_300001_SM_1000_NS6deviceE)
_ZN41_INTERNAL_7a5d9a3f_4_k_cu_acf8ef83_2305466thrust24THRUST_300001_SM_1000_NS6deviceE:
	.zero		1
	.type		_ZN41_INTERNAL_7a5d9a3f_4_k_cu_acf8ef83_2305464cuda3std3__47nulloptE,@object
	.size		_ZN41_INTERNAL_7a5d9a3f_4_k_cu_acf8ef83_2305464cuda3std3__47nulloptE,(_ZN41_INTERNAL_7a5d9a3f_4_k_cu_acf8ef83_2305464cuda3std6ranges3__45__cpo8distanceE - _ZN41_INTERNAL_7a5d9a3f_4_k_cu_acf8ef83_2305464cuda3std3__47nulloptE)
_ZN41_INTERNAL_7a5d9a3f_4_k_cu_acf8ef83_2305464cuda3std3__47nulloptE:
	.zero		1
	.type		_ZN41_INTERNAL_7a5d9a3f_4_k_cu_acf8ef83_2305464cuda3std6ranges3__45__cpo8distanceE,@object
	.size		_ZN41_INTERNAL_7a5d9a3f_4_k_cu_acf8ef83_2305464cuda3std6ranges3__45__cpo8distanceE,(_ZN41_INTERNAL_7a5d9a3f_4_k_cu_acf8ef83_2305466thrust24THRUST_300001_SM_1000_NS12placeholders2_4E - _ZN41_INTERNAL_7a5d9a3f_4_k_cu_acf8ef83_2305464cuda3std6ranges3__45__cpo8distanceE)
_ZN41_INTERNAL_7a5d9a3f_4_k_cu_acf8ef83_2305464cuda3std6ranges3__45__cpo8distanceE:
	.zero		1
	.type		_ZN41_INTERNAL_7a5d9a3f_4_k_cu_acf8ef83_2305466thrust24THRUST_300001_SM_1000_NS12placeholders2_4E,@object
	.size		_ZN41_INTERNAL_7a5d9a3f_4_k_cu_acf8ef83_2305466thrust24THRUST_300001_SM_1000_NS12placeholders2_4E,(_ZN41_INTERNAL_7a5d9a3f_4_k_cu_acf8ef83_2305464cuda3std3__45__cpo6rbeginE - _ZN41_INTERNAL_7a5d9a3f_4_k_cu_acf8ef83_2305466thrust24THRUST_300001_SM_1000_NS12placeholders2_4E)
_ZN41_INTERNAL_7a5d9a3f_4_k_cu_acf8ef83_2305466thrust24THRUST_300001_SM_1000_NS12placeholders2_4E:
	.zero		1
	.type		_ZN41_INTERNAL_7a5d9a3f_4_k_cu_acf8ef83_2305464cuda3std3__45__cpo6rbeginE,@object
	.size		_ZN41_INTERNAL_7a5d9a3f_4_k_cu_acf8ef83_2305464cuda3std3__45__cpo6rbeginE,(_ZN41_INTERNAL_7a5d9a3f_4_k_cu_acf8ef83_2305464cuda3std6ranges3__45__cpo7advanceE - _ZN41_INTERNAL_7a5d9a3f_4_k_cu_acf8ef83_2305464cuda3std3__45__cpo6rbeginE)
_ZN41_INTERNAL_7a5d9a3f_4_k_cu_acf8ef83_2305464cuda3std3__45__cpo6rbeginE:
	.zero		1
	.type		_ZN41_INTERNAL_7a5d9a3f_4_k_cu_acf8ef83_2305464cuda3std6ranges3__45__cpo7advanceE,@object
	.size		_ZN41_INTERNAL_7a5d9a3f_4_k_cu_acf8ef83_2305464cuda3std6ranges3__45__cpo7advanceE,(_ZN41_INTERNAL_7a5d9a3f_4_k_cu_acf8ef83_2305466thrust24THRUST_300001_SM_1000_NS12placeholders3_10E - _ZN41_INTERNAL_7a5d9a3f_4_k_cu_acf8ef83_2305464cuda3std6ranges3__45__cpo7advanceE)
_ZN41_INTERNAL_7a5d9a3f_4_k_cu_acf8ef83_2305464cuda3std6ranges3__45__cpo7advanceE:
	.zero		1
	.type		_ZN41_INTERNAL_7a5d9a3f_4_k_cu_acf8ef83_2305466thrust24THRUST_300001_SM_1000_NS12placeholders3_10E,@object
	.size		_ZN41_INTERNAL_7a5d9a3f_4_k_cu_acf8ef83_2305466thrust24THRUST_300001_SM_1000_NS12placeholders3_10E,(_ZN41_INTERNAL_7a5d9a3f_4_k_cu_acf8ef83_2305464cuda3std3__48in_placeE - _ZN41_INTERNAL_7a5d9a3f_4_k_cu_acf8ef83_2305466thrust24THRUST_300001_SM_1000_NS12placeholders3_10E)
_ZN41_INTERNAL_7a5d9a3f_4_k_cu_acf8ef83_2305466thrust24THRUST_300001_SM_1000_NS12placeholders3_10E:
	.zero		1
	.type		_ZN41_INTERNAL_7a5d9a3f_4_k_cu_acf8ef83_2305464cuda3std3__48in_placeE,@object
	.size		_ZN41_INTERNAL_7a5d9a3f_4_k_cu_acf8ef83_2305464cuda3std3__48in_placeE,(_ZN41_INTERNAL_7a5d9a3f_4_k_cu_acf8ef83_2305464cuda3std6ranges3__45__cpo4sizeE - _ZN41_INTERNAL_7a5d9a3f_4_k_cu_acf8ef83_2305464cuda3std3__48in_placeE)
_ZN41_INTERNAL_7a5d9a3f_4_k_cu_acf8ef83_2305464cuda3std3__48in_placeE:
	.zero		1
	.type		_ZN41_INTERNAL_7a5d9a3f_4_k_cu_acf8ef83_2305464cuda3std6ranges3__45__cpo4sizeE,@object
	.size		_ZN41_INTERNAL_7a5d9a3f_4_k_cu_acf8ef83_2305464cuda3std6ranges3__45__cpo4sizeE,(_ZN41_INTERNAL_7a5d9a3f_4_k_cu_acf8ef83_2305466thrust24THRUST_300001_SM_1000_NS12placeholders2_2E - _ZN41_INTERNAL_7a5d9a3f_4_k_cu_acf8ef83_2305464cuda3std6ranges3__45__cpo4sizeE)
_ZN41_INTERNAL_7a5d9a3f_4_k_cu_acf8ef83_2305464cuda3std6ranges3__45__cpo4sizeE:
	.zero		1
	.type		_ZN41_INTERNAL_7a5d9a3f_4_k_cu_acf8ef83_2305466thrust24THRUST_300001_SM_1000_NS12placeholders2_2E,@object
	.size		_ZN41_INTERNAL_7a5d9a3f_4_k_cu_acf8ef83_2305466thrust24THRUST_300001_SM_1000_NS12placeholders2_2E,(_ZN41_INTERNAL_7a5d9a3f_4_k_cu_acf8ef83_2305464cuda3std3__45__cpo6cbeginE - _ZN41_INTERNAL_7a5d9a3f_4_k_cu_acf8ef83_2305466thrust24THRUST_300001_SM_1000_NS12placeholders2_2E)
_ZN41_INTERNAL_7a5d9a3f_4_k_cu_acf8ef83_2305466thrust24THRUST_300001_SM_1000_NS12placeholders2_2E:
	.zero		1
	.type		_ZN41_INTERNAL_7a5d9a3f_4_k_cu_acf8ef83_2305464cuda3std3__45__cpo6cbeginE,@object
	.size		_ZN41_INTERNAL_7a5d9a3f_4_k_cu_acf8ef83_2305464cuda3std3__45__cpo6cbeginE,(_ZN41_INTERNAL_7a5d9a3f_4_k_cu_acf8ef83_2305464cuda3std6ranges3__45__cpo6cbeginE - _ZN41_INTERNAL_7a5d9a3f_4_k_cu_acf8ef83_2305464cuda3std3__45__cpo6cbeginE)
_ZN41_INTERNAL_7a5d9a3f_4_k_cu_acf8ef83_2305464cuda3std3__45__cpo6cbeginE:
	.zero		1
	.type		_ZN41_INTERNAL_7a5d9a3f_4_k_cu_acf8ef83_2305464cuda3std6ranges3__45__cpo6cbeginE,@object
	.size		_ZN41_INTERNAL_7a5d9a3f_4_k_cu_acf8ef83_2305464cuda3std6ranges3__45__cpo6cbeginE,(_ZN41_INTERNAL_7a5d9a3f_4_k_cu_acf8ef83_2305466thrust24THRUST_300001_SM_1000_NS12placeholders2_6E - _ZN41_INTERNAL_7a5d9a3f_4_k_cu_acf8ef83_2305464cuda3std6ranges3__45__cpo6cbeginE)
_ZN41_INTERNAL_7a5d9a3f_4_k_cu_acf8ef83_2305464cuda3std6ranges3__45__cpo6cbeginE:
	.zero		1
	.type		_ZN41_INTERNAL_7a5d9a3f_4_k_cu_acf8ef83_2305466thrust24THRUST_300001_SM_1000_NS12placeholders2_6E,@object
	.size		_ZN41_INTERNAL_7a5d9a3f_4_k_cu_acf8ef83_2305466thrust24THRUST_300001_SM_1000_NS12placeholders2_6E,(_ZN41_INTERNAL_7a5d9a3f_4_k_cu_acf8ef83_2305464cuda3std3__45__cpo7crbeginE - _ZN41_INTERNAL_7a5d9a3f_4_k_cu_acf8ef83_2305466thrust24THRUST_300001_SM_1000_NS12placeholders2_6E)
_ZN41_INTERNAL_7a5d9a3f_4_k_cu_acf8ef83_2305466thrust24THRUST_300001_SM_1000_NS12placeholders2_6E:
	.zero		1
	.type		_ZN41_INTERNAL_7a5d9a3f_4_k_cu_acf8ef83_2305464cuda3std3__45__cpo7crbeginE,@object
	.size		_ZN41_INTERNAL_7a5d9a3f_4_k_cu_acf8ef83_2305464cuda3std3__45__cpo7crbeginE,(_ZN41_INTERNAL_7a5d9a3f_4_k_cu_acf8ef83_2305464cuda3std6ranges3__45__cpo4nextE - _ZN41_INTERNAL_7a5d9a3f_4_k_cu_acf8ef83_2305464cuda3std3__45__cpo7crbeginE)
_ZN41_INTERNAL_7a5d9a3f_4_k_cu_acf8ef83_2305464cuda3std3__45__cpo7crbeginE:
	.zero		1
	.type		_ZN41_INTERNAL_7a5d9a3f_4_k_cu_acf8ef83_2305464cuda3std6ranges3__45__cpo4nextE,@object
	.size		_ZN41_INTERNAL_7a5d9a3f_4_k_cu_acf8ef83_2305464cuda3std6ranges3__45__cpo4nextE,(_ZN41_INTERNAL_7a5d9a3f_4_k_cu_acf8ef83_2305464cuda3std6ranges3__45__cpo4swapE - _ZN41_INTERNAL_7a5d9a3f_4_k_cu_acf8ef83_2305464cuda3std6ranges3__45__cpo4nextE)
_ZN41_INTERNAL_7a5d9a3f_4_k_cu_acf8ef83_2305464cuda3std6ranges3__45__cpo4nextE:
	.zero		1
	.type		_ZN41_INTERNAL_7a5d9a3f_4_k_cu_acf8ef83_2305464cuda3std6ranges3__45__cpo4swapE,@object
	.size		_ZN41_INTERNAL_7a5d9a3f_4_k_cu_acf8ef83_2305464cuda3std6ranges3__45__cpo4swapE,(_ZN41_INTERNAL_7a5d9a3f_4_k_cu_acf8ef83_2305466thrust24THRUST_300001_SM_1000_NS8cuda_cub10par_nosyncE - _ZN41_INTERNAL_7a5d9a3f_4_k_cu_acf8ef83_2305464cuda3std6ranges3__45__cpo4swapE)
_ZN41_INTERNAL_7a5d9a3f_4_k_cu_acf8ef83_2305464cuda3std6ranges3__45__cpo4swapE:
	.zero		1
	.type		_ZN41_INTERNAL_7a5d9a3f_4_k_cu_acf8ef83_2305466thrust24THRUST_300001_SM_1000_NS8cuda_cub10par_nosyncE,@object
	.size		_ZN41_INTERNAL_7a5d9a3f_4_k_cu_acf8ef83_2305466thrust24THRUST_300001_SM_1000_NS8cuda_cub10par_nosyncE,(_ZN41_INTERNAL_7a5d9a3f_4_k_cu_acf8ef83_2305466thrust24THRUST_300001_SM_1000_NS3seqE - _ZN41_INTERNAL_7a5d9a3f_4_k_cu_acf8ef83_2305466thrust24THRUST_300001_SM_1000_NS8cuda_cub10par_nosyncE)
_ZN41_INTERNAL_7a5d9a3f_4_k_cu_acf8ef83_2305466thrust24THRUST_300001_SM_1000_NS8cuda_cub10par_nosyncE:
	.zero		1
	.type		_ZN41_INTERNAL_7a5d9a3f_4_k_cu_acf8ef83_2305466thrust24THRUST_300001_SM_1000_NS3seqE,@object
	.size		_ZN41_INTERNAL_7a5d9a3f_4_k_cu_acf8ef83_2305466thrust24THRUST_300001_SM_1000_NS3seqE,(_ZN41_INTERNAL_7a5d9a3f_4_k_cu_acf8ef83_2305464cuda3std3__420unreachable_sentinelE - _ZN41_INTERNAL_7a5d9a3f_4_k_cu_acf8ef83_2305466thrust24THRUST_300001_SM_1000_NS3seqE)
_ZN41_INTERNAL_7a5d9a3f_4_k_cu_acf8ef83_2305466thrust24THRUST_300001_SM_1000_NS3seqE:
	.zero		1
	.type		_ZN41_INTERNAL_7a5d9a3f_4_k_cu_acf8ef83_2305464cuda3std3__420unreachable_sentinelE,@object
	.size		_ZN41_INTERNAL_7a5d9a3f_4_k_cu_acf8ef83_2305464cuda3std3__420unreachable_sentinelE,(_ZN41_INTERNAL_7a5d9a3f_4_k_cu_acf8ef83_2305464cuda3std6ranges3__45__cpo5ssizeE - _ZN41_INTERNAL_7a5d9a3f_4_k_cu_acf8ef83_2305464cuda3std3__420unreachable_sentinelE)
_ZN41_INTERNAL_7a5d9a3f_4_k_cu_acf8ef83_2305464cuda3std3__420unreachable_sentinelE:
	.zero		1
	.type		_ZN41_INTERNAL_7a5d9a3f_4_k_cu_acf8ef83_2305464cuda3std6ranges3__45__cpo5ssizeE,@object
	.size		_ZN41_INTERNAL_7a5d9a3f_4_k_cu_acf8ef83_2305464cuda3std6ranges3__45__cpo5ssizeE,(_ZN41_INTERNAL_7a5d9a3f_4_k_cu_acf8ef83_2305466thrust24THRUST_300001_SM_1000_NS12placeholders2_3E - _ZN41_INTERNAL_7a5d9a3f_4_k_cu_acf8ef83_2305464cuda3std6ranges3__45__cpo5ssizeE)
_ZN41_INTERNAL_7a5d9a3f_4_k_cu_acf8ef83_2305464cuda3std6ranges3__45__cpo5ssizeE:
	.zero		1
	.type		_ZN41_INTERNAL_7a5d9a3f_4_k_cu_acf8ef83_2305466thrust24THRUST_300001_SM_1000_NS12placeholders2_3E,@object
	.size		_ZN41_INTERNAL_7a5d9a3f_4_k_cu_acf8ef83_2305466thrust24THRUST_300001_SM_1000_NS12placeholders2_3E,(_ZN41_INTERNAL_7a5d9a3f_4_k_cu_acf8ef83_2305464cuda3std3__45__cpo4cendE - _ZN41_INTERNAL_7a5d9a3f_4_k_cu_acf8ef83_2305466thrust24THRUST_300001_SM_1000_NS12placeholders2_3E)
_ZN41_INTERNAL_7a5d9a3f_4_k_cu_acf8ef83_2305466thrust24THRUST_300001_SM_1000_NS12placeholders2_3E:
	.zero		1
	.type		_ZN41_INTERNAL_7a5d9a3f_4_k_cu_acf8ef83_2305464cuda3std3__45__cpo4cendE,@object
	.size		_ZN41_INTERNAL_7a5d9a3f_4_k_cu_acf8ef83_2305464cuda3std3__45__cpo4cendE,(_ZN41_INTERNAL_7a5d9a3f_4_k_cu_acf8ef83_2305464cuda3std6ranges3__45__cpo4cendE - _ZN41_INTERNAL_7a5d9a3f_4_k_cu_acf8ef83_2305464cuda3std3__45__cpo4cendE)
_ZN41_INTERNAL_7a5d9a3f_4_k_cu_acf8ef83_2305464cuda3std3__45__cpo4cendE:
	.zero		1
	.type		_ZN41_INTERNAL_7a5d9a3f_4_k_cu_acf8ef83_2305464cuda3std6ranges3__45__cpo4cendE,@object
	.size		_ZN41_INTERNAL_7a5d9a3f_4_k_cu_acf8ef83_2305464cuda3std6ranges3__45__cpo4cendE,(_ZN41_INTERNAL_7a5d9a3f_4_k_cu_acf8ef83_2305466thrust24THRUST_300001_SM_1000_NS12placeholders2_7E - _ZN41_INTERNAL_7a5d9a3f_4_k_cu_acf8ef83_2305464cuda3std6ranges3__45__cpo4cendE)
_ZN41_INTERNAL_7a5d9a3f_4_k_cu_acf8ef83_2305464cuda3std6ranges3__45__cpo4cendE:
	.zero		1
	.type		_ZN41_INTERNAL_7a5d9a3f_4_k_cu_acf8ef83_2305466thrust24THRUST_300001_SM_1000_NS12placeholders2_7E,@object
	.size		_ZN41_INTERNAL_7a5d9a3f_4_k_cu_acf8ef83_2305466thrust24THRUST_300001_SM_1000_NS12placeholders2_7E,(_ZN41_INTERNAL_7a5d9a3f_4_k_cu_acf8ef83_2305464cuda3std3__45__cpo5crendE - _ZN41_INTERNAL_7a5d9a3f_4_k_cu_acf8ef83_2305466thrust24THRUST_300001_SM_1000_NS12placeholders2_7E)
_ZN41_INTERNAL_7a5d9a3f_4_k_cu_acf8ef83_2305466thrust24THRUST_300001_SM_1000_NS12placeholders2_7E:
	.zero		1
	.type		_ZN41_INTERNAL_7a5d9a3f_4_k_cu_acf8ef83_2305464cuda3std3__45__cpo5crendE,@object
	.size		_ZN41_INTERNAL_7a5d9a3f_4_k_cu_acf8ef83_2305464cuda3std3__45__cpo5crendE,(_ZN41_INTERNAL_7a5d9a3f_4_k_cu_acf8ef83_2305464cuda3std6ranges3__45__cpo4prevE - _ZN41_INTERNAL_7a5d9a3f_4_k_cu_acf8ef83_2305464cuda3std3__45__cpo5crendE)
_ZN41_INTERNAL_7a5d9a3f_4_k_cu_acf8ef83_2305464cuda3std3__45__cpo5crendE:
	.zero		1
	.type		_ZN41_INTERNAL_7a5d9a3f_4_k_cu_acf8ef83_2305464cuda3std6ranges3__45__cpo4prevE,@object
	.size		_ZN41_INTERNAL_7a5d9a3f_4_k_cu_acf8ef83_2305464cuda3std6ranges3__45__cpo4prevE,(_ZN41_INTERNAL_7a5d9a3f_4_k_cu_acf8ef83_2305464cuda3std6ranges3__45__cpo9iter_moveE - _ZN41_INTERNAL_7a5d9a3f_4_k_cu_acf8ef83_2305464cuda3std6ranges3__45__cpo4prevE)
_ZN41_INTERNAL_7a5d9a3f_4_k_cu_acf8ef83_2305464cuda3std6ranges3__45__cpo4prevE:
	.zero		1
	.type		_ZN41_INTERNAL_7a5d9a3f_4_k_cu_acf8ef83_2305464cuda3std6ranges3__45__cpo9iter_moveE,@object
	.size		_ZN41_INTERNAL_7a5d9a3f_4_k_cu_acf8ef83_2305464cuda3std6ranges3__45__cpo9iter_moveE,(_ZN41_INTERNAL_7a5d9a3f_4_k_cu_acf8ef83_2305466thrust24THRUST_300001_SM_1000_NS6system6detail10sequential3seqE - _ZN41_INTERNAL_7a5d9a3f_4_k_cu_acf8ef83_2305464cuda3std6ranges3__45__cpo9iter_moveE)
_ZN41_INTERNAL_7a5d9a3f_4_k_cu_acf8ef83_2305464cuda3std6ranges3__45__cpo9iter_moveE:
	.zero		1
	.type		_ZN41_INTERNAL_7a5d9a3f_4_k_cu_acf8ef83_2305466thrust24THRUST_300001_SM_1000_NS6system6detail10sequential3seqE,@object
	.size		_ZN41_INTERNAL_7a5d9a3f_4_k_cu_acf8ef83_2305466thrust24THRUST_300001_SM_1000_NS6system6detail10sequential3seqE,(_ZN41_INTERNAL_7a5d9a3f_4_k_cu_acf8ef83_2305466thrust24THRUST_300001_SM_1000_NS12placeholders2_9E - _ZN41_INTERNAL_7a5d9a3f_4_k_cu_acf8ef83_2305466thrust24THRUST_300001_SM_1000_NS6system6detail10sequential3seqE)
_ZN41_INTERNAL_7a5d9a3f_4_k_cu_acf8ef83_2305466thrust24THRUST_300001_SM_1000_NS6system6detail10sequential3seqE:
	.zero		1
	.type		_ZN41_INTERNAL_7a5d9a3f_4_k_cu_acf8ef83_2305466thrust24THRUST_300001_SM_1000_NS12placeholders2_9E,@object
	.size		_ZN41_INTERNAL_7a5d9a3f_4_k_cu_acf8ef83_2305466thrust24THRUST_300001_SM_1000_NS12placeholders2_9E,(_ZN41_INTERNAL_7a5d9a3f_4_k_cu_acf8ef83_2305464cuda3std3__419piecewise_constructE - _ZN41_INTERNAL_7a5d9a3f_4_k_cu_acf8ef83_2305466thrust24THRUST_300001_SM_1000_NS12placeholders2_9E)
_ZN41_INTERNAL_7a5d9a3f_4_k_cu_acf8ef83_2305466thrust24THRUST_300001_SM_1000_NS12placeholders2_9E:
	.zero		1
	.type		_ZN41_INTERNAL_7a5d9a3f_4_k_cu_acf8ef83_2305464cuda3std3__419piecewise_constructE,@object
	.size		_ZN41_INTERNAL_7a5d9a3f_4_k_cu_acf8ef83_2305464cuda3std3__419piecewise_constructE,(_ZN41_INTERNAL_7a5d9a3f_4_k_cu_acf8ef83_2305464cuda3std6ranges3__45__cpo5cdataE - _ZN41_INTERNAL_7a5d9a3f_4_k_cu_acf8ef83_2305464cuda3std3__419piecewise_constructE)
_ZN41_INTERNAL_7a5d9a3f_4_k_cu_acf8ef83_2305464cuda3std3__419piecewise_constructE:
	.zero		1
	.type		_ZN41_INTERNAL_7a5d9a3f_4_k_cu_acf8ef83_2305464cuda3std6ranges3__45__cpo5cdataE,@object
	.size		_ZN41_INTERNAL_7a5d9a3f_4_k_cu_acf8ef83_2305464cuda3std6ranges3__45__cpo5cdataE,(_ZN41_INTERNAL_7a5d9a3f_4_k_cu_acf8ef83_2305466thrust24THRUST_300001_SM_1000_NS12placeholders2_1E - _ZN41_INTERNAL_7a5d9a3f_4_k_cu_acf8ef83_2305464cuda3std6ranges3__45__cpo5cdataE)
_ZN41_INTERNAL_7a5d9a3f_4_k_cu_acf8ef83_2305464cuda3std6ranges3__45__cpo5cdataE:
	.zero		1
	.type		_ZN41_INTERNAL_7a5d9a3f_4_k_cu_acf8ef83_2305466thrust24THRUST_300001_SM_1000_NS12placeholders2_1E,@object
	.size		_ZN41_INTERNAL_7a5d9a3f_4_k_cu_acf8ef83_2305466thrust24THRUST_300001_SM_1000_NS12placeholders2_1E,(_ZN41_INTERNAL_7a5d9a3f_4_k_cu_acf8ef83_2305464cuda3std3__45__cpo3endE - _ZN41_INTERNAL_7a5d9a3f_4_k_cu_acf8ef83_2305466thrust24THRUST_300001_SM_1000_NS12placeholders2_1E)
_ZN41_INTERNAL_7a5d9a3f_4_k_cu_acf8ef83_2305466thrust24THRUST_300001_SM_1000_NS12placeholders2_1E:
	.zero		1
	.type		_ZN41_INTERNAL_7a5d9a3f_4_k_cu_acf8ef83_2305464cuda3std3__45__cpo3endE,@object
	.size		_ZN41_INTERNAL_7a5d9a3f_4_k_cu_acf8ef83_2305464cuda3std3__45__cpo3endE,(_ZN41_INTERNAL_7a5d9a3f_4_k_cu_acf8ef83_2305464cuda3std6ranges3__45__cpo3endE - _ZN41_INTERNAL_7a5d9a3f_4_k_cu_acf8ef83_2305464cuda3std3__45__cpo3endE)
_ZN41_INTERNAL_7a5d9a3f_4_k_cu_acf8ef83_2305464cuda3std3__45__cpo3endE:
	.zero		1
	.type		_ZN41_INTERNAL_7a5d9a3f_4_k_cu_acf8ef83_2305464cuda3std6ranges3__45__cpo3endE,@object
	.size		_ZN41_INTERNAL_7a5d9a3f_4_k_cu_acf8ef83_2305464cuda3std6ranges3__45__cpo3endE,(_ZN41_INTERNAL_7a5d9a3f_4_k_cu_acf8ef83_2305466thrust24THRUST_300001_SM_1000_NS12placeholders2_5E - _ZN41_INTERNAL_7a5d9a3f_4_k_cu_acf8ef83_2305464cuda3std6ranges3__45__cpo3endE)
_ZN41_INTERNAL_7a5d9a3f_4_k_cu_acf8ef83_2305464cuda3std6ranges3__45__cpo3endE:
	.zero		1
	.type		_ZN41_INTERNAL_7a5d9a3f_4_k_cu_acf8ef83_2305466thrust24THRUST_300001_SM_1000_NS12placeholders2_5E,@object
	.size		_ZN41_INTERNAL_7a5d9a3f_4_k_cu_acf8ef83_2305466thrust24THRUST_300001_SM_1000_NS12placeholders2_5E,(_ZN41_INTERNAL_7a5d9a3f_4_k_cu_acf8ef83_2305464cuda3std3__45__cpo4rendE - _ZN41_INTERNAL_7a5d9a3f_4_k_cu_acf8ef83_2305466thrust24THRUST_300001_SM_1000_NS12placeholders2_5E)
_ZN41_INTERNAL_7a5d9a3f_4_k_cu_acf8ef83_2305466thrust24THRUST_300001_SM_1000_NS12placeholders2_5E:
	.zero		1
	.type		_ZN41_INTERNAL_7a5d9a3f_4_k_cu_acf8ef83_2305464cuda3std3__45__cpo4rendE,@object
	.size		_ZN41_INTERNAL_7a5d9a3f_4_k_cu_acf8ef83_2305464cuda3std3__45__cpo4rendE,(_ZN41_INTERNAL_7a5d9a3f_4_k_cu_acf8ef83_2305464cuda3std6ranges3__45__cpo9iter_swapE - _ZN41_INTERNAL_7a5d9a3f_4_k_cu_acf8ef83_2305464cuda3std3__45__cpo4rendE)
_ZN41_INTERNAL_7a5d9a3f_4_k_cu_acf8ef83_2305464cuda3std3__45__cpo4rendE:
	.zero		1
	.type		_ZN41_INTERNAL_7a5d9a3f_4_k_cu_acf8ef83_2305464cuda3std6ranges3__45__cpo9iter_swapE,@object
	.size		_ZN41_INTERNAL_7a5d9a3f_4_k_cu_acf8ef83_2305464cuda3std6ranges3__45__cpo9iter_swapE,(_ZN41_INTERNAL_7a5d9a3f_4_k_cu_acf8ef83_2305464cuda3std3__48unexpectE - _ZN41_INTERNAL_7a5d9a3f_4_k_cu_acf8ef83_2305464cuda3std6ranges3__45__cpo9iter_swapE)
_ZN41_INTERNAL_7a5d9a3f_4_k_cu_acf8ef83_2305464cuda3std6ranges3__45__cpo9iter_swapE:
	.zero		1
	.type		_ZN41_INTERNAL_7a5d9a3f_4_k_cu_acf8ef83_2305464cuda3std3__48unexpectE,@object
	.size		_ZN41_INTERNAL_7a5d9a3f_4_k_cu_acf8ef83_2305464cuda3std3__48unexpectE,(_ZN41_INTERNAL_7a5d9a3f_4_k_cu_acf8ef83_2305466thrust24THRUST_300001_SM_1000_NS8cuda_cub3parE - _ZN41_INTERNAL_7a5d9a3f_4_k_cu_acf8ef83_2305464cuda3std3__48unexpectE)
_ZN41_INTERNAL_7a5d9a3f_4_k_cu_acf8ef83_2305464cuda3std3__48unexpectE:
	.zero		1
	.type		_ZN41_INTERNAL_7a5d9a3f_4_k_cu_acf8ef83_2305466thrust24THRUST_300001_SM_1000_NS8cuda_cub3parE,@object
	.size		_ZN41_INTERNAL_7a5d9a3f_4_k_cu_acf8ef83_2305466thrust24THRUST_300001_SM_1000_NS8cuda_cub3parE,(.L_29 - _ZN41_INTERNAL_7a5d9a3f_4_k_cu_acf8ef83_2305466thrust24THRUST_300001_SM_1000_NS8cuda_cub3parE)
_ZN41_INTERNAL_7a5d9a3f_4_k_cu_acf8ef83_2305466thrust24THRUST_300001_SM_1000_NS8cuda_cub3parE:
	.zero		1
.L_29:


//--------------------- .nv.constant0._ZN3cub18CUB_300001_SM_10006detail11EmptyKernelIvEEvv --------------------------
	.section	.nv.constant0._ZN3cub18CUB_300001_SM_10006detail11EmptyKernelIvEEvv,"a",@progbits
	.sectionflags	@""
	.align	4
.nv.constant0._ZN3cub18CUB_300001_SM_10006detail11EmptyKernelIvEEvv:
	.zero		896


//--------------------- SYMBOLS --------------------------

	.type		.nv.reservedSmem.offset0,@object
	.size		.nv.reservedSmem.offset0,0x4
